//
// Generated by NVIDIA NVVM Compiler
//
// Compiler Build ID: CL-36424714
// Cuda compilation tools, release 13.0, V13.0.88
// Based on NVVM 20.0.0
//

.version 9.0
.target sm_100
.address_size 64

	// .globl	_Z10kernel_sumIcEvPKT_iiPf
.extern .shared .align 16 .b8 sh[];

.visible .entry _Z10kernel_sumIcEvPKT_iiPf(
	.param .u64 .ptr .align 1 _Z10kernel_sumIcEvPKT_iiPf_param_0,
	.param .u32 _Z10kernel_sumIcEvPKT_iiPf_param_1,
	.param .u32 _Z10kernel_sumIcEvPKT_iiPf_param_2,
	.param .u64 .ptr .align 1 _Z10kernel_sumIcEvPKT_iiPf_param_3
)
{
	.reg .pred 	%p<6>;
	.reg .b16 	%rs<2>;
	.reg .b32 	%r<17>;
	.reg .b32 	%f<5>;
	.reg .b64 	%rd<7>;

	ld.param.u64 	%rd1, [_Z10kernel_sumIcEvPKT_iiPf_param_0];
	ld.param.u32 	%r3, [_Z10kernel_sumIcEvPKT_iiPf_param_1];
	ld.param.u32 	%r5, [_Z10kernel_sumIcEvPKT_iiPf_param_2];
	ld.param.u64 	%rd2, [_Z10kernel_sumIcEvPKT_iiPf_param_3];
	mov.u32 	%r6, %ctaid.x;
	mov.u32 	%r7, %ntid.x;
	mov.u32 	%r1, %tid.x;
	mad.lo.s32 	%r8, %r6, %r7, %r1;
	mov.u32 	%r9, %ctaid.y;
	mov.u32 	%r10, %ntid.y;
	mov.u32 	%r11, %tid.y;
	mad.lo.s32 	%r12, %r9, %r10, %r11;
	mad.lo.s32 	%r2, %r5, %r12, %r8;
	setp.ge.s32 	%p1, %r8, %r5;
	setp.ge.s32 	%p2, %r12, %r3;
	or.pred  	%p3, %p1, %p2;
	@%p3 bra 	$L__BB0_5;
	cvta.to.global.u64 	%rd3, %rd1;
	cvt.s64.s32 	%rd4, %r2;
	add.s64 	%rd5, %rd3, %rd4;
	ld.global.s8 	%rs1, [%rd5];
	cvt.rn.f32.s16 	%f1, %rs1;
	shl.b32 	%r14, %r1, 2;
	mov.u32 	%r15, sh;
	add.s32 	%r16, %r15, %r14;
	st.shared.f32 	[%r16], %f1;
	setp.eq.s32 	%p4, %r1, 0;
	@%p4 bra 	$L__BB0_3;
	atom.shared.add.f32 	%f2, [sh], %f1;
$L__BB0_3:
	setp.ne.s32 	%p5, %r1, 0;
	bar.sync 	0;
	@%p5 bra 	$L__BB0_5;
	ld.shared.f32 	%f3, [sh];
	cvta.to.global.u64 	%rd6, %rd2;
	atom.global.add.f32 	%f4, [%rd6], %f3;
$L__BB0_5:
	ret;

}


// ===== COMPILED SASS (sm_100) =====

	.target	sm_100

	.elftype	@"ET_EXEC"


//--------------------- .note.nv.tkinfo           --------------------------
	.section	.note.nv.tkinfo,"",@"SHT_NOTE"
	.sectionflags	@"SHF_NOTE_NV_TKINFO"
	.tkinfo
        /*0018*/ 	.word	0x00000002
        /*0030*/ 	.string	""
        /*0030*/ 	.string	"ptxas"
        /*0030*/ 	.string	"Cuda compilation tools, release 13.0, V13.0.88"
        /*0030*/ 	.string	"Build cuda_13.0.r13.0/compiler.36424714_0"
        /*0030*/ 	.string	"-arch sm_100 -m 64 "



//--------------------- .note.nv.cuinfo           --------------------------
	.section	.note.nv.cuinfo,"",@"SHT_NOTE"
	.sectionflags	@"SHF_NOTE_NV_CUINFO"
        /*0018*/ 	.short	0x0002
        /*001a*/ 	.short	0x0064
        /*001c*/ 	.short	0x0082
	.zero		2


//--------------------- .nv.info                  --------------------------
	.section	.nv.info,"",@"SHT_CUDA_INFO"
	.align	4


	//----- nvinfo : EIATTR_REGCOUNT
	.align		4
        /*0000*/ 	.byte	0x04, 0x2f
        /*0002*/ 	.short	(.L_1 - .L_0)
	.align		4
.L_0:
        /*0004*/ 	.word	index@(_Z10kernel_sumIcEvPKT_iiPf)
        /*0008*/ 	.word	0x0000000a


	//----- nvinfo : EIATTR_FRAME_SIZE
	.align		4
.L_1:
        /*000c*/ 	.byte	0x04, 0x11
        /*000e*/ 	.short	(.L_3 - .L_2)
	.align		4
.L_2:
        /*0010*/ 	.word	index@(_Z10kernel_sumIcEvPKT_iiPf)
        /*0014*/ 	.word	0x00000000


	//----- nvinfo : EIATTR_MIN_STACK_SIZE
	.align		4
.L_3:
        /*0018*/ 	.byte	0x04, 0x12
        /*001a*/ 	.short	(.L_5 - .L_4)
	.align		4
.L_4:
        /*001c*/ 	.word	index@(_Z10kernel_sumIcEvPKT_iiPf)
        /*0020*/ 	.word	0x00000000
.L_5:


//--------------------- .nv.compat                --------------------------
	.section	.nv.compat,"",@"SHT_CUDA_COMPAT_INFO"
	.align	4
        /*0000*/ 	.byte	0x02, 0x09, 0x00, 0x00, 0x02, 0x02, 0x01, 0x00, 0x02, 0x05, 0x05, 0x00, 0x03, 0x07, 0x01, 0x01
        /*0010*/ 	.byte	0x02, 0x03, 0x00, 0x00, 0x02, 0x06, 0x01, 0x00, 0x04, 0x0b, 0x08, 0x00, 0x09, 0x00, 0x00, 0x00
        /*0020*/ 	.byte	0x00, 0x00, 0x00, 0x00


//--------------------- .nv.info._Z10kernel_sumIcEvPKT_iiPf --------------------------
	.section	.nv.info._Z10kernel_sumIcEvPKT_iiPf,"",@"SHT_CUDA_INFO"
	.sectionflags	@""
	.align	4


	//----- nvinfo : EIATTR_CUDA_API_VERSION
	.align		4
        /*0000*/ 	.byte	0x04, 0x37
        /*0002*/ 	.short	(.L_7 - .L_6)
.L_6:
        /*0004*/ 	.word	0x00000082


	//----- nvinfo : EIATTR_KPARAM_INFO
	.align		4
.L_7:
        /*0008*/ 	.byte	0x04, 0x17
        /*000a*/ 	.short	(.L_9 - .L_8)
.L_8:
        /*000c*/ 	.word	0x00000000
        /*0010*/ 	.short	0x0003
        /*0012*/ 	.short	0x0010
        /*0014*/ 	.byte	0x00, 0xf5, 0x21, 0x00


	//----- nvinfo : EIATTR_KPARAM_INFO
	.align		4
.L_9:
        /*0018*/ 	.byte	0x04, 0x17
        /*001a*/ 	.short	(.L_11 - .L_10)
.L_10:
        /*001c*/ 	.word	0x00000000
        /*0020*/ 	.short	0x0002
        /*0022*/ 	.short	0x000c
        /*0024*/ 	.byte	0x00, 0xf0, 0x11, 0x00


	//----- nvinfo : EIATTR_KPARAM_INFO
	.align		4
.L_11:
        /*0028*/ 	.byte	0x04, 0x17
        /*002a*/ 	.short	(.L_13 - .L_12)
.L_12:
        /*002c*/ 	.word	0x00000000
        /*0030*/ 	.short	0x0001
        /*0032*/ 	.short	0x0008
        /*0034*/ 	.byte	0x00, 0xf0, 0x11, 0x00


	//----- nvinfo : EIATTR_KPARAM_INFO
	.align		4
.L_13:
        /*0038*/ 	.byte	0x04, 0x17
        /*003a*/ 	.short	(.L_15 - .L_14)
.L_14:
        /*003c*/ 	.word	0x00000000
        /*0040*/ 	.short	0x0000
        /*0042*/ 	.short	0x0000
        /*0044*/ 	.byte	0x00, 0xf5, 0x21, 0x00


	//----- nvinfo : EIATTR_SPARSE_MMA_MASK
	.align		4
.L_15:
        /*0048*/ 	.byte	0x03, 0x50
        /*004a*/ 	.short	0x0000


	//----- nvinfo : EIATTR_MAXREG_COUNT
	.align		4
        /*004c*/ 	.byte	0x03, 0x1b
        /*004e*/ 	.short	0x00ff


	//----- nvinfo : EIATTR_NUM_BARRIERS
	.align		4
        /*0050*/ 	.byte	0x02, 0x4c
        /*0052*/ 	.byte	0x01
	.zero		1


	//----- nvinfo : EIATTR_MERCURY_ISA_VERSION
	.align		4
        /*0054*/ 	.byte	0x03, 0x5f
        /*0056*/ 	.short	0x0101


	//----- nvinfo : EIATTR_VRC_CTA_INIT_COUNT
	.align		4
        /*0058*/ 	.byte	0x02, 0x4a
	.zero		1
	.zero		1


	//----- nvinfo : EIATTR_EXIT_INSTR_OFFSETS
	.align		4
        /*005c*/ 	.byte	0x04, 0x1c
        /*005e*/ 	.short	(.L_17 - .L_16)


	//   ....[0]....
.L_16:
        /*0060*/ 	.word	0x000000d0


	//   ....[1]....
        /*0064*/ 	.word	0x00000240


	//   ....[2]....
        /*0068*/ 	.word	0x00000280


	//----- nvinfo : EIATTR_CRS_STACK_SIZE
	.align		4
.L_17:
        /*006c*/ 	.byte	0x04, 0x1e
        /*006e*/ 	.short	(.L_19 - .L_18)
.L_18:
        /*0070*/ 	.word	0x00000000


	//----- nvinfo : EIATTR_CBANK_PARAM_SIZE
	.align		4
.L_19:
        /*0074*/ 	.byte	0x03, 0x19
        /*0076*/ 	.short	0x0018


	//----- nvinfo : EIATTR_PARAM_CBANK
	.align		4
        /*0078*/ 	.byte	0x04, 0x0a
        /*007a*/ 	.short	(.L_21 - .L_20)
	.align		4
.L_20:
        /*007c*/ 	.word	index@(.nv.constant0._Z10kernel_sumIcEvPKT_iiPf)
        /*0080*/ 	.short	0x0380
        /*0082*/ 	.short	0x0018


	//----- nvinfo : EIATTR_SW_WAR
	.align		4
.L_21:
        /*0084*/ 	.byte	0x04, 0x36
        /*0086*/ 	.short	(.L_23 - .L_22)
.L_22:
        /*0088*/ 	.word	0x00000008
.L_23:


//--------------------- .nv.callgraph             --------------------------
	.section	.nv.callgraph,"",@"SHT_CUDA_CALLGRAPH"
	.align	4
	.sectionentsize	8
	.align		4
        /*0000*/ 	.word	0x00000000
	.align		4
        /*0004*/ 	.word	0xffffffff
	.align		4
        /*0008*/ 	.word	0x00000000
	.align		4
        /*000c*/ 	.word	0xfffffffe
	.align		4
        /*0010*/ 	.word	0x00000000
	.align		4
        /*0014*/ 	.word	0xfffffffd
	.align		4
        /*0018*/ 	.word	0x00000000
	.align		4
        /*001c*/ 	.word	0xfffffffc


//--------------------- .text._Z10kernel_sumIcEvPKT_iiPf --------------------------
	.section	.text._Z10kernel_sumIcEvPKT_iiPf,"ax",@progbits
	.align	128
        .global         _Z10kernel_sumIcEvPKT_iiPf
        .type           _Z10kernel_sumIcEvPKT_iiPf,@function
        .size           _Z10kernel_sumIcEvPKT_iiPf,(.L_x_4 - _Z10kernel_sumIcEvPKT_iiPf)
        .other          _Z10kernel_sumIcEvPKT_iiPf,@"STO_CUDA_ENTRY STV_DEFAULT"
_Z10kernel_sumIcEvPKT_iiPf:
.text._Z10kernel_sumIcEvPKT_iiPf:
[----:B------:R-:W-:Y:S01]  /*0000*/  LDC R1, c[0x0][0x37c] ;  /* 0x0000df00ff017b82 */ /* 0x000fe20000000800 */
[----:B------:R-:W0:Y:S07]  /*0010*/  S2R R2, SR_TID.Y ;  /* 0x0000000000027919 */ /* 0x000e2e0000002200 */
[----:B------:R-:W1:Y:S01]  /*0020*/  LDC R0, c[0x0][0x360] ;  /* 0x0000d800ff007b82 */ /* 0x000e620000000800 */
[----:B------:R-:W2:Y:S01]  /*0030*/  LDCU.64 UR6, c[0x0][0x388] ;  /* 0x00007100ff0677ac */ /* 0x000ea20008000a00 */
[----:B------:R-:W1:Y:S06]  /*0040*/  S2R R7, SR_TID.X ;  /* 0x0000000000077919 */ /* 0x000e6c0000002100 */
[----:B------:R-:W0:Y:S08]  /*0050*/  S2UR UR5, SR_CTAID.Y ;  /* 0x00000000000579c3 */ /* 0x000e300000002600 */
[----:B------:R-:W0:Y:S08]  /*0060*/  LDC R3, c[0x0][0x364] ;  /* 0x0000d900ff037b82 */ /* 0x000e300000000800 */
[----:B------:R-:W1:Y:S01]  /*0070*/  S2UR UR4, SR_CTAID.X ;  /* 0x00000000000479c3 */ /* 0x000e620000002500 */
[----:B0-----:R-:W-:-:S05]  /*0080*/  IMAD R3, R3, UR5, R2 ;  /* 0x0000000503037c24 */ /* 0x001fca000f8e0202 */
[----:B--2---:R-:W-:Y:S01]  /*0090*/  ISETP.GE.AND P0, PT, R3, UR6, PT ;  /* 0x0000000603007c0c */ /* 0x004fe2000bf06270 */
[----:B-1----:R-:W-:-:S05]  /*00a0*/  IMAD R0, R0, UR4, R7 ;  /* 0x0000000400007c24 */ /* 0x002fca000f8e0207 */
[----:B------:R-:W-:Y:S01]  /*00b0*/  ISETP.GE.OR P0, PT, R0, UR7, P0 ;  /* 0x0000000700007c0c */ /* 0x000fe20008706670 */
[----:B------:R-:W-:-:S12]  /*00c0*/  IMAD R0, R3, UR7, R0 ;  /* 0x0000000703007c24 */ /* 0x000fd8000f8e0200 */
[----:B------:R-:W-:Y:S05]  /*00d0*/  @P0 EXIT ;  /* 0x000000000000094d */ /* 0x000fea0003800000 */
[----:B------:R-:W0:Y:S01]  /*00e0*/  LDCU.64 UR4, c[0x0][0x380] ;  /* 0x00007000ff0477ac */ /* 0x000e220008000a00 */
[----:B------:R-:W1:Y:S01]  /*00f0*/  LDCU.64 UR6, c[0x0][0x358] ;  /* 0x00006b00ff0677ac */ /* 0x000e620008000a00 */
[----:B0-----:R-:W-:-:S04]  /*0100*/  IADD3 R2, P0, PT, R0, UR4, RZ ;  /* 0x0000000400027c10 */ /* 0x001fc8000ff1e0ff */
[----:B------:R-:W-:-:S05]  /*0110*/  LEA.HI.X.SX32 R3, R0, UR5, 0x1, P0 ;  /* 0x0000000500037c11 */ /* 0x000fca00080f0eff */
[----:B-1----:R-:W2:Y:S01]  /*0120*/  LDG.E.S8 R2, desc[UR6][R2.64] ;  /* 0x0000000602027981 */ /* 0x002ea2000c1e1300 */
[----:B------:R-:W0:Y:S01]  /*0130*/  S2UR UR5, SR_CgaCtaId ;  /* 0x00000000000579c3 */ /* 0x000e220000008800 */
[----:B------:R-:W-:Y:S01]  /*0140*/  UMOV UR4, 0x400 ;  /* 0x0000040000047882 */ /* 0x000fe20000000000 */
[C---:B------:R-:W-:Y:S01]  /*0150*/  ISETP.NE.AND P1, PT, R7.reuse, RZ, PT ;  /* 0x000000ff0700720c */ /* 0x040fe20003f25270 */
[----:B------:R-:W-:Y:S01]  /*0160*/  BSSY.RECONVERGENT B0, `(.L_x_0) ;  /* 0x000000c000007945 */ /* 0x000fe20003800200 */
[----:B------:R-:W-:Y:S01]  /*0170*/  ISETP.NE.AND P0, PT, R7, RZ, PT ;  /* 0x000000ff0700720c */ /* 0x000fe20003f05270 */
[----:B0-----:R-:W-:-:S06]  /*0180*/  ULEA UR4, UR5, UR4, 0x18 ;  /* 0x0000000405047291 */ /* 0x001fcc000f8ec0ff */
[----:B------:R-:W-:Y:S01]  /*0190*/  LEA R0, R7, UR4, 0x2 ;  /* 0x0000000407007c11 */ /* 0x000fe2000f8e10ff */
[----:B--2---:R-:W0:Y:S04]  /*01a0*/  I2F.S16 R5, R2 ;  /* 0x0000000200057306 */ /* 0x004e280000101400 */
[----:B0-----:R0:W-:Y:S01]  /*01b0*/  STS [R0], R5 ;  /* 0x0000000500007388 */ /* 0x0011e20000000800 */
[----:B------:R-:W-:Y:S05]  /*01c0*/  @!P1 BRA `(.L_x_1) ;  /* 0x0000000000149947 */ /* 0x000fea0003800000 */
.L_x_2:
[----:B------:R-:W1:Y:S01]  /*01d0*/  LDS R2, [UR4] ;  /* 0x00000004ff027984 */ /* 0x000e620008000800 */
[----:B0-----:R-:W-:Y:S02]  /*01e0*/  IMAD.U32 R0, RZ, RZ, UR4 ;  /* 0x00000004ff007e24 */ /* 0x001fe4000f8e00ff */
[----:B-1----:R-:W-:-:S05]  /*01f0*/  FADD R3, R5, R2 ;  /* 0x0000000205037221 */ /* 0x002fca0000000000 */
[----:B------:R-:W0:Y:S02]  /*0200*/  ATOMS.CAST.SPIN P1, [R0], R2, R3 ;  /* 0x000000020000758d */ /* 0x000e240001820003 */
[----:B0-----:R-:W-:Y:S05]  /*0210*/  @!P1 BRA `(.L_x_2) ;  /* 0xfffffffc00ec9947 */ /* 0x001fea000383ffff */
.L_x_1:
[----:B------:R-:W-:Y:S05]  /*0220*/  BSYNC.RECONVERGENT B0 ;  /* 0x0000000000007941 */ /* 0x000fea0003800200 */
.L_x_0:
[----:B------:R-:W-:Y:S06]  /*0230*/  BAR.SYNC.DEFER_BLOCKING 0x0 ;  /* 0x0000000000007b1d */ /* 0x000fec0000010000 */
[----:B------:R-:W-:Y:S05]  /*0240*/  @P0 EXIT ;  /* 0x000000000000094d */ /* 0x000fea0003800000 */
[----:B0-----:R-:W0:Y:S01]  /*0250*/  LDS R5, [UR4] ;  /* 0x00000004ff057984 */ /* 0x001e220008000800 */
[----:B------:R-:W0:Y:S03]  /*0260*/  LDC.64 R2, c[0x0][0x390] ;  /* 0x0000e400ff027b82 */ /* 0x000e260000000a00 */
[----:B0-----:R-:W-:Y:S01]  /*0270*/  REDG.E.ADD.F32.FTZ.RN.STRONG.GPU desc[UR6][R2.64], R5 ;  /* 0x00000005020079a6 */ /* 0x001fe2000c12f306 */
[----:B------:R-:W-:Y:S05]  /*0280*/  EXIT ;  /* 0x000000000000794d */ /* 0x000fea0003800000 */
.L_x_3:
[----:B------:R-:W-:-:S00]  /*0290*/  BRA `(.L_x_3) ;  /* 0xfffffffc00fc7947 */ /* 0x000fc0000383ffff */
[----:B------:R-:W-:-:S00]  /*02a0*/  NOP ;  /* 0x0000000000007918 */ /* 0x000fc00000000000 */
        /* <DEDUP_REMOVED lines=13> */
.L_x_4:


//--------------------- .nv.shared._Z10kernel_sumIcEvPKT_iiPf --------------------------
	.section	.nv.shared._Z10kernel_sumIcEvPKT_iiPf,"aw",@nobits
	.sectionflags	@""
	.align	16
	.zero		1024


//--------------------- .nv.shared.reserved.0     --------------------------
	.section	.nv.shared.reserved.0,"aw",@nobits
	.weak		__nv_reservedSMEM_offset_0_alias
	.size		__nv_reservedSMEM_offset_0_alias, 0, 64
	.other		__nv_reservedSMEM_offset_0_alias,@"STO_CUDA_RESERVED_SHARED STV_DEFAULT"
__nv_reservedSMEM_offset_0_alias:
	.zero		0
	.zero		64


//--------------------- .nv.constant0._Z10kernel_sumIcEvPKT_iiPf --------------------------
	.section	.nv.constant0._Z10kernel_sumIcEvPKT_iiPf,"a",@progbits
	.sectionflags	@""
	.align	4
.nv.constant0._Z10kernel_sumIcEvPKT_iiPf:
	.zero		920


//--------------------- SYMBOLS --------------------------

	.type		.nv.reservedSmem.offset0,@object
	.size		.nv.reservedSmem.offset0,0x4
	.type		.nv.reservedSmem.cap,@object
	.size		.nv.reservedSmem.cap,0x4
